//
// Generated by NVIDIA NVVM Compiler
//
// Compiler Build ID: CL-36424714
// Cuda compilation tools, release 13.0, V13.0.88
// Based on NVVM 20.0.0
//

.version 9.0
.target sm_100
.address_size 64

	// .globl	_Z6kernelPfS_ii
// _ZZ6kernelPfS_iiE3mat has been demoted

.visible .entry _Z6kernelPfS_ii(
	.param .u64 .ptr .align 1 _Z6kernelPfS_ii_param_0,
	.param .u64 .ptr .align 1 _Z6kernelPfS_ii_param_1,
	.param .u32 _Z6kernelPfS_ii_param_2,
	.param .u32 _Z6kernelPfS_ii_param_3
)
{
	.reg .pred 	%p<25>;
	.reg .b32 	%r<36>;
	.reg .b32 	%f<9>;
	.reg .b64 	%rd<21>;
	// demoted variable
	.shared .align 4 .b8 _ZZ6kernelPfS_iiE3mat[4224];
	ld.param.u64 	%rd3, [_Z6kernelPfS_ii_param_0];
	ld.param.u64 	%rd4, [_Z6kernelPfS_ii_param_1];
	ld.param.u32 	%r18, [_Z6kernelPfS_ii_param_2];
	ld.param.u32 	%r19, [_Z6kernelPfS_ii_param_3];
	cvta.to.global.u64 	%rd1, %rd3;
	cvta.to.global.u64 	%rd2, %rd4;
	mov.u32 	%r20, %ctaid.x;
	shl.b32 	%r1, %r20, 5;
	mov.u32 	%r21, %ctaid.y;
	shl.b32 	%r2, %r21, 5;
	mov.u32 	%r3, %tid.y;
	add.s32 	%r4, %r2, %r3;
	mov.u32 	%r5, %tid.x;
	add.s32 	%r6, %r1, %r5;
	setp.ge.s32 	%p1, %r6, %r18;
	shl.b32 	%r22, %r5, 2;
	mov.u32 	%r23, _ZZ6kernelPfS_iiE3mat;
	add.s32 	%r7, %r23, %r22;
	setp.ge.s32 	%p2, %r4, %r19;
	mad.lo.s32 	%r8, %r3, 132, %r7;
	or.pred  	%p3, %p1, %p2;
	@%p3 bra 	$L__BB0_2;
	mad.lo.s32 	%r24, %r4, %r18, %r6;
	mul.wide.s32 	%rd5, %r24, 4;
	add.s64 	%rd6, %rd1, %rd5;
	ld.global.f32 	%f1, [%rd6];
	st.shared.f32 	[%r8], %f1;
$L__BB0_2:
	setp.ge.s32 	%p4, %r6, %r18;
	add.s32 	%r9, %r4, 8;
	setp.ge.s32 	%p5, %r9, %r19;
	or.pred  	%p6, %p4, %p5;
	@%p6 bra 	$L__BB0_4;
	mad.lo.s32 	%r25, %r9, %r18, %r6;
	mul.wide.s32 	%rd7, %r25, 4;
	add.s64 	%rd8, %rd1, %rd7;
	ld.global.f32 	%f2, [%rd8];
	st.shared.f32 	[%r8+1056], %f2;
$L__BB0_4:
	setp.ge.s32 	%p7, %r6, %r18;
	add.s32 	%r10, %r4, 16;
	setp.ge.s32 	%p8, %r10, %r19;
	or.pred  	%p9, %p7, %p8;
	@%p9 bra 	$L__BB0_6;
	mad.lo.s32 	%r26, %r10, %r18, %r6;
	mul.wide.s32 	%rd9, %r26, 4;
	add.s64 	%rd10, %rd1, %rd9;
	ld.global.f32 	%f3, [%rd10];
	st.shared.f32 	[%r8+2112], %f3;
$L__BB0_6:
	setp.ge.s32 	%p10, %r6, %r18;
	add.s32 	%r11, %r4, 24;
	setp.ge.s32 	%p11, %r11, %r19;
	or.pred  	%p12, %p10, %p11;
	@%p12 bra 	$L__BB0_8;
	mad.lo.s32 	%r27, %r11, %r18, %r6;
	mul.wide.s32 	%rd11, %r27, 4;
	add.s64 	%rd12, %rd1, %rd11;
	ld.global.f32 	%f4, [%rd12];
	st.shared.f32 	[%r8+3168], %f4;
$L__BB0_8:
	bar.sync 	0;
	add.s32 	%r12, %r1, %r3;
	add.s32 	%r28, %r2, %r5;
	setp.ge.s32 	%p13, %r28, %r19;
	shl.b32 	%r29, %r5, 7;
	add.s32 	%r30, %r7, %r29;
	setp.ge.s32 	%p14, %r12, %r18;
	shl.b32 	%r31, %r3, 2;
	add.s32 	%r14, %r30, %r31;
	or.pred  	%p15, %p14, %p13;
	@%p15 bra 	$L__BB0_10;
	ld.shared.f32 	%f5, [%r14];
	mad.lo.s32 	%r32, %r12, %r19, %r28;
	mul.wide.s32 	%rd13, %r32, 4;
	add.s64 	%rd14, %rd2, %rd13;
	st.global.f32 	[%rd14], %f5;
$L__BB0_10:
	setp.ge.s32 	%p16, %r28, %r19;
	add.s32 	%r15, %r12, 8;
	setp.ge.s32 	%p17, %r15, %r18;
	or.pred  	%p18, %p17, %p16;
	@%p18 bra 	$L__BB0_12;
	ld.shared.f32 	%f6, [%r14+32];
	mad.lo.s32 	%r33, %r15, %r19, %r28;
	mul.wide.s32 	%rd15, %r33, 4;
	add.s64 	%rd16, %rd2, %rd15;
	st.global.f32 	[%rd16], %f6;
$L__BB0_12:
	setp.ge.s32 	%p19, %r28, %r19;
	add.s32 	%r16, %r12, 16;
	setp.ge.s32 	%p20, %r16, %r18;
	or.pred  	%p21, %p20, %p19;
	@%p21 bra 	$L__BB0_14;
	ld.shared.f32 	%f7, [%r14+64];
	mad.lo.s32 	%r34, %r16, %r19, %r28;
	mul.wide.s32 	%rd17, %r34, 4;
	add.s64 	%rd18, %rd2, %rd17;
	st.global.f32 	[%rd18], %f7;
$L__BB0_14:
	setp.ge.s32 	%p22, %r28, %r19;
	add.s32 	%r17, %r12, 24;
	setp.ge.s32 	%p23, %r17, %r18;
	or.pred  	%p24, %p23, %p22;
	@%p24 bra 	$L__BB0_16;
	ld.shared.f32 	%f8, [%r14+96];
	mad.lo.s32 	%r35, %r17, %r19, %r28;
	mul.wide.s32 	%rd19, %r35, 4;
	add.s64 	%rd20, %rd2, %rd19;
	st.global.f32 	[%rd20], %f8;
$L__BB0_16:
	ret;

}


// ===== COMPILED SASS (sm_100) =====

	.target	sm_100

	.elftype	@"ET_EXEC"


//--------------------- .note.nv.tkinfo           --------------------------
	.section	.note.nv.tkinfo,"",@"SHT_NOTE"
	.sectionflags	@"SHF_NOTE_NV_TKINFO"
	.tkinfo
        /*0018*/ 	.word	0x00000002
        /*0030*/ 	.string	""
        /*0030*/ 	.string	"ptxas"
        /*0030*/ 	.string	"Cuda compilation tools, release 13.0, V13.0.88"
        /*0030*/ 	.string	"Build cuda_13.0.r13.0/compiler.36424714_0"
        /*0030*/ 	.string	"-arch sm_100 -m 64 "



//--------------------- .note.nv.cuinfo           --------------------------
	.section	.note.nv.cuinfo,"",@"SHT_NOTE"
	.sectionflags	@"SHF_NOTE_NV_CUINFO"
        /*0018*/ 	.short	0x0002
        /*001a*/ 	.short	0x0064
        /*001c*/ 	.short	0x0082
	.zero		2


//--------------------- .nv.info                  --------------------------
	.section	.nv.info,"",@"SHT_CUDA_INFO"
	.align	4


	//----- nvinfo : EIATTR_REGCOUNT
	.align		4
        /*0000*/ 	.byte	0x04, 0x2f
        /*0002*/ 	.short	(.L_1 - .L_0)
	.align		4
.L_0:
        /*0004*/ 	.word	index@(_Z6kernelPfS_ii)
        /*0008*/ 	.word	0x0000001a


	//----- nvinfo : EIATTR_FRAME_SIZE
	.align		4
.L_1:
        /*000c*/ 	.byte	0x04, 0x11
        /*000e*/ 	.short	(.L_3 - .L_2)
	.align		4
.L_2:
        /*0010*/ 	.word	index@(_Z6kernelPfS_ii)
        /*0014*/ 	.word	0x00000000


	//----- nvinfo : EIATTR_MIN_STACK_SIZE
	.align		4
.L_3:
        /*0018*/ 	.byte	0x04, 0x12
        /*001a*/ 	.short	(.L_5 - .L_4)
	.align		4
.L_4:
        /*001c*/ 	.word	index@(_Z6kernelPfS_ii)
        /*0020*/ 	.word	0x00000000
.L_5:


//--------------------- .nv.compat                --------------------------
	.section	.nv.compat,"",@"SHT_CUDA_COMPAT_INFO"
	.align	4
        /*0000*/ 	.byte	0x02, 0x09, 0x00, 0x00, 0x02, 0x02, 0x01, 0x00, 0x02, 0x05, 0x05, 0x00, 0x03, 0x07, 0x01, 0x01
        /*0010*/ 	.byte	0x02, 0x03, 0x00, 0x00, 0x02, 0x06, 0x01, 0x00, 0x04, 0x0b, 0x08, 0x00, 0x09, 0x00, 0x00, 0x00
        /*0020*/ 	.byte	0x00, 0x00, 0x00, 0x00


//--------------------- .nv.info._Z6kernelPfS_ii  --------------------------
	.section	.nv.info._Z6kernelPfS_ii,"",@"SHT_CUDA_INFO"
	.sectionflags	@""
	.align	4


	//----- nvinfo : EIATTR_CUDA_API_VERSION
	.align		4
        /*0000*/ 	.byte	0x04, 0x37
        /*0002*/ 	.short	(.L_7 - .L_6)
.L_6:
        /*0004*/ 	.word	0x00000082


	//----- nvinfo : EIATTR_KPARAM_INFO
	.align		4
.L_7:
        /*0008*/ 	.byte	0x04, 0x17
        /*000a*/ 	.short	(.L_9 - .L_8)
.L_8:
        /*000c*/ 	.word	0x00000000
        /*0010*/ 	.short	0x0003
        /*0012*/ 	.short	0x0014
        /*0014*/ 	.byte	0x00, 0xf0, 0x11, 0x00


	//----- nvinfo : EIATTR_KPARAM_INFO
	.align		4
.L_9:
        /*0018*/ 	.byte	0x04, 0x17
        /*001a*/ 	.short	(.L_11 - .L_10)
.L_10:
        /*001c*/ 	.word	0x00000000
        /*0020*/ 	.short	0x0002
        /*0022*/ 	.short	0x0010
        /*0024*/ 	.byte	0x00, 0xf0, 0x11, 0x00


	//----- nvinfo : EIATTR_KPARAM_INFO
	.align		4
.L_11:
        /*0028*/ 	.byte	0x04, 0x17
        /*002a*/ 	.short	(.L_13 - .L_12)
.L_12:
        /*002c*/ 	.word	0x00000000
        /*0030*/ 	.short	0x0001
        /*0032*/ 	.short	0x0008
        /*0034*/ 	.byte	0x00, 0xf5, 0x21, 0x00


	//----- nvinfo : EIATTR_KPARAM_INFO
	.align		4
.L_13:
        /*0038*/ 	.byte	0x04, 0x17
        /*003a*/ 	.short	(.L_15 - .L_14)
.L_14:
        /*003c*/ 	.word	0x00000000
        /*0040*/ 	.short	0x0000
        /*0042*/ 	.short	0x0000
        /*0044*/ 	.byte	0x00, 0xf5, 0x21, 0x00


	//----- nvinfo : EIATTR_SPARSE_MMA_MASK
	.align		4
.L_15:
        /*0048*/ 	.byte	0x03, 0x50
        /*004a*/ 	.short	0x0000


	//----- nvinfo : EIATTR_MAXREG_COUNT
	.align		4
        /*004c*/ 	.byte	0x03, 0x1b
        /*004e*/ 	.short	0x00ff


	//----- nvinfo : EIATTR_NUM_BARRIERS
	.align		4
        /*0050*/ 	.byte	0x02, 0x4c
        /*0052*/ 	.byte	0x01
	.zero		1


	//----- nvinfo : EIATTR_MERCURY_ISA_VERSION
	.align		4
        /*0054*/ 	.byte	0x03, 0x5f
        /*0056*/ 	.short	0x0101


	//----- nvinfo : EIATTR_VRC_CTA_INIT_COUNT
	.align		4
        /*0058*/ 	.byte	0x02, 0x4a
	.zero		1
	.zero		1


	//----- nvinfo : EIATTR_EXIT_INSTR_OFFSETS
	.align		4
        /*005c*/ 	.byte	0x04, 0x1c
        /*005e*/ 	.short	(.L_17 - .L_16)


	//   ....[0]....
.L_16:
        /*0060*/ 	.word	0x00000490


	//   ....[1]....
        /*0064*/ 	.word	0x000004f0


	//----- nvinfo : EIATTR_CBANK_PARAM_SIZE
	.align		4
.L_17:
        /*0068*/ 	.byte	0x03, 0x19
        /*006a*/ 	.short	0x0018


	//----- nvinfo : EIATTR_PARAM_CBANK
	.align		4
        /*006c*/ 	.byte	0x04, 0x0a
        /*006e*/ 	.short	(.L_19 - .L_18)
	.align		4
.L_18:
        /*0070*/ 	.word	index@(.nv.constant0._Z6kernelPfS_ii)
        /*0074*/ 	.short	0x0380
        /*0076*/ 	.short	0x0018


	//----- nvinfo : EIATTR_SW_WAR
	.align		4
.L_19:
        /*0078*/ 	.byte	0x04, 0x36
        /*007a*/ 	.short	(.L_21 - .L_20)
.L_20:
        /*007c*/ 	.word	0x00000008
.L_21:


//--------------------- .nv.callgraph             --------------------------
	.section	.nv.callgraph,"",@"SHT_CUDA_CALLGRAPH"
	.align	4
	.sectionentsize	8
	.align		4
        /*0000*/ 	.word	0x00000000
	.align		4
        /*0004*/ 	.word	0xffffffff
	.align		4
        /*0008*/ 	.word	0x00000000
	.align		4
        /*000c*/ 	.word	0xfffffffe
	.align		4
        /*0010*/ 	.word	0x00000000
	.align		4
        /*0014*/ 	.word	0xfffffffd
	.align		4
        /*0018*/ 	.word	0x00000000
	.align		4
        /*001c*/ 	.word	0xfffffffc


//--------------------- .text._Z6kernelPfS_ii     --------------------------
	.section	.text._Z6kernelPfS_ii,"ax",@progbits
	.align	128
        .global         _Z6kernelPfS_ii
        .type           _Z6kernelPfS_ii,@function
        .size           _Z6kernelPfS_ii,(.L_x_1 - _Z6kernelPfS_ii)
        .other          _Z6kernelPfS_ii,@"STO_CUDA_ENTRY STV_DEFAULT"
_Z6kernelPfS_ii:
.text._Z6kernelPfS_ii:
[----:B------:R-:W-:Y:S01]  /*0000*/  LDC R1, c[0x0][0x37c] ;  /* 0x0000df00ff017b82 */ /* 0x000fe20000000800 */
[----:B------:R-:W0:Y:S01]  /*0010*/  S2R R11, SR_CTAID.Y ;  /* 0x00000000000b7919 */ /* 0x000e220000002600 */
[----:B------:R-:W1:Y:S01]  /*0020*/  LDCU.64 UR8, c[0x0][0x390] ;  /* 0x00007200ff0877ac */ /* 0x000e620008000a00 */
[----:B------:R-:W0:Y:S01]  /*0030*/  S2R R0, SR_TID.Y ;  /* 0x0000000000007919 */ /* 0x000e220000002200 */
[----:B------:R-:W2:Y:S01]  /*0040*/  LDCU.64 UR6, c[0x0][0x358] ;  /* 0x00006b00ff0677ac */ /* 0x000ea20008000a00 */
[----:B------:R-:W3:Y:S01]  /*0050*/  S2R R8, SR_TID.X ;  /* 0x0000000000087919 */ /* 0x000ee20000002100 */
[----:B------:R-:W3:Y:S01]  /*0060*/  S2R R9, SR_CTAID.X ;  /* 0x0000000000097919 */ /* 0x000ee20000002500 */
[----:B0-----:R-:W-:-:S04]  /*0070*/  LEA R10, R11, R0, 0x5 ;  /* 0x000000000b0a7211 */ /* 0x001fc800078e28ff */
[C---:B-1----:R-:W-:Y:S01]  /*0080*/  ISETP.GE.AND P0, PT, R10.reuse, UR9, PT ;  /* 0x000000090a007c0c */ /* 0x042fe2000bf06270 */
[C---:B------:R-:W-:Y:S01]  /*0090*/  VIADD R14, R10.reuse, 0x8 ;  /* 0x000000080a0e7836 */ /* 0x040fe20000000000 */
[C---:B------:R-:W-:Y:S01]  /*00a0*/  IADD3 R16, PT, PT, R10.reuse, 0x10, RZ ;  /* 0x000000100a107810 */ /* 0x040fe20007ffe0ff */
[----:B------:R-:W-:Y:S01]  /*00b0*/  VIADD R18, R10, 0x18 ;  /* 0x000000180a127836 */ /* 0x000fe20000000000 */
[----:B---3--:R-:W-:Y:S02]  /*00c0*/  LEA R15, R9, R8, 0x5 ;  /* 0x00000008090f7211 */ /* 0x008fe400078e28ff */
[----:B------:R-:W-:Y:S02]  /*00d0*/  ISETP.GE.AND P1, PT, R14, UR9, PT ;  /* 0x000000090e007c0c */ /* 0x000fe4000bf26270 */
[----:B------:R-:W-:Y:S02]  /*00e0*/  ISETP.GE.OR P0, PT, R15, UR8, P0 ;  /* 0x000000080f007c0c */ /* 0x000fe40008706670 */
[----:B------:R-:W-:-:S02]  /*00f0*/  ISETP.GE.AND P2, PT, R16, UR9, PT ;  /* 0x0000000910007c0c */ /* 0x000fc4000bf46270 */
[----:B------:R-:W-:Y:S02]  /*0100*/  ISETP.GE.AND P4, PT, R18, UR9, PT ;  /* 0x0000000912007c0c */ /* 0x000fe4000bf86270 */
[C---:B------:R-:W-:Y:S02]  /*0110*/  ISETP.GE.OR P1, PT, R15.reuse, UR8, P1 ;  /* 0x000000080f007c0c */ /* 0x040fe40008f26670 */
[C---:B------:R-:W-:Y:S02]  /*0120*/  ISETP.GE.OR P2, PT, R15.reuse, UR8, P2 ;  /* 0x000000080f007c0c */ /* 0x040fe40009746670 */
[----:B------:R-:W-:-:S03]  /*0130*/  ISETP.GE.OR P4, PT, R15, UR8, P4 ;  /* 0x000000080f007c0c */ /* 0x000fc6000a786670 */
[----:B------:R-:W0:Y:S01]  /*0140*/  @!P0 LDC.64 R12, c[0x0][0x380] ;  /* 0x0000e000ff0c8b82 */ /* 0x000e220000000a00 */
[----:B------:R-:W-:-:S07]  /*0150*/  @!P0 IMAD R17, R10, UR8, R15 ;  /* 0x000000080a118c24 */ /* 0x000fce000f8e020f */
[----:B------:R-:W1:Y:S08]  /*0160*/  @!P1 LDC.64 R6, c[0x0][0x380] ;  /* 0x0000e000ff069b82 */ /* 0x000e700000000a00 */
[----:B------:R-:W3:Y:S08]  /*0170*/  @!P2 LDC.64 R4, c[0x0][0x380] ;  /* 0x0000e000ff04ab82 */ /* 0x000ef00000000a00 */
[----:B------:R-:W4:Y:S01]  /*0180*/  @!P4 LDC.64 R2, c[0x0][0x380] ;  /* 0x0000e000ff02cb82 */ /* 0x000f220000000a00 */
[----:B0-----:R-:W-:-:S04]  /*0190*/  @!P0 IMAD.WIDE R12, R17, 0x4, R12 ;  /* 0x00000004110c8825 */ /* 0x001fc800078e020c */
[--C-:B------:R-:W-:Y:S01]  /*01a0*/  @!P1 IMAD R17, R14, UR8, R15.reuse ;  /* 0x000000080e119c24 */ /* 0x100fe2000f8e020f */
[----:B--2---:R0:W2:Y:S01]  /*01b0*/  @!P0 LDG.E R10, desc[UR6][R12.64] ;  /* 0x000000060c0a8981 */ /* 0x0040a2000c1e1900 */
[--C-:B------:R-:W-:Y:S02]  /*01c0*/  @!P2 IMAD R19, R16, UR8, R15.reuse ;  /* 0x000000081013ac24 */ /* 0x100fe4000f8e020f */
[----:B------:R-:W-:Y:S02]  /*01d0*/  @!P4 IMAD R15, R18, UR8, R15 ;  /* 0x00000008120fcc24 */ /* 0x000fe4000f8e020f */
[----:B-1----:R-:W-:-:S04]  /*01e0*/  @!P1 IMAD.WIDE R6, R17, 0x4, R6 ;  /* 0x0000000411069825 */ /* 0x002fc800078e0206 */
[----:B---3--:R-:W-:Y:S01]  /*01f0*/  @!P2 IMAD.WIDE R4, R19, 0x4, R4 ;  /* 0x000000041304a825 */ /* 0x008fe200078e0204 */
[----:B------:R1:W3:Y:S04]  /*0200*/  @!P1 LDG.E R14, desc[UR6][R6.64] ;  /* 0x00000006060e9981 */ /* 0x0002e8000c1e1900 */
[----:B------:R5:W3:Y:S01]  /*0210*/  @!P2 LDG.E R16, desc[UR6][R4.64] ;  /* 0x000000060410a981 */ /* 0x000ae2000c1e1900 */
[----:B----4-:R-:W-:-:S05]  /*0220*/  @!P4 IMAD.WIDE R2, R15, 0x4, R2 ;  /* 0x000000040f02c825 */ /* 0x010fca00078e0202 */
[----:B------:R-:W4:Y:S01]  /*0230*/  @!P4 LDG.E R18, desc[UR6][R2.64] ;  /* 0x000000060212c981 */ /* 0x000f22000c1e1900 */
[----:B------:R-:W1:Y:S01]  /*0240*/  S2UR UR5, SR_CgaCtaId ;  /* 0x00000000000579c3 */ /* 0x000e620000008800 */
[----:B------:R-:W-:Y:S01]  /*0250*/  UMOV UR4, 0x400 ;  /* 0x0000040000047882 */ /* 0x000fe20000000000 */
[----:B0-----:R-:W-:Y:S01]  /*0260*/  IMAD R12, R9, 0x20, R0 ;  /* 0x00000020090c7824 */ /* 0x001fe200078e0200 */
[----:B------:R-:W-:Y:S01]  /*0270*/  LEA R11, R11, R8, 0x5 ;  /* 0x000000080b0b7211 */ /* 0x000fe200078e28ff */
[----:B-1----:R-:W-:-:S06]  /*0280*/  ULEA UR4, UR5, UR4, 0x18 ;  /* 0x0000000405047291 */ /* 0x002fcc000f8ec0ff */
[----:B------:R-:W-:-:S05]  /*0290*/  LEA R13, R8, UR4, 0x2 ;  /* 0x00000004080d7c11 */ /* 0x000fca000f8e10ff */
[--C-:B------:R-:W-:Y:S01]  /*02a0*/  IMAD R9, R0, 0x84, R13.reuse ;  /* 0x0000008400097824 */ /* 0x100fe200078e020d */
[----:B------:R-:W-:Y:S02]  /*02b0*/  ISETP.GE.AND P3, PT, R11, UR9, PT ;  /* 0x000000090b007c0c */ /* 0x000fe4000bf66270 */
[C---:B------:R-:W-:Y:S02]  /*02c0*/  IADD3 R20, PT, PT, R12.reuse, 0x8, RZ ;  /* 0x000000080c147810 */ /* 0x040fe40007ffe0ff */
[C---:B------:R-:W-:Y:S02]  /*02d0*/  IADD3 R22, PT, PT, R12.reuse, 0x10, RZ ;  /* 0x000000100c167810 */ /* 0x040fe40007ffe0ff */
[----:B------:R-:W-:Y:S02]  /*02e0*/  ISETP.GE.OR P6, PT, R12, UR8, P3 ;  /* 0x000000080c007c0c */ /* 0x000fe40009fc6670 */
[----:B------:R-:W-:Y:S01]  /*02f0*/  ISETP.GE.OR P5, PT, R20, UR8, P3 ;  /* 0x0000000814007c0c */ /* 0x000fe20009fa6670 */
[----:B------:R-:W-:-:S05]  /*0300*/  IMAD R13, R8, 0x80, R13 ;  /* 0x00000080080d7824 */ /* 0x000fca00078e020d */
[----:B------:R-:W-:-:S05]  /*0310*/  LEA R13, R0, R13, 0x2 ;  /* 0x0000000d000d7211 */ /* 0x000fca00078e10ff */
[----:B------:R-:W0:Y:S08]  /*0320*/  @!P6 LDC.64 R6, c[0x0][0x388] ;  /* 0x0000e200ff06eb82 */ /* 0x000e300000000a00 */
[----:B-----5:R-:W1:Y:S01]  /*0330*/  @!P5 LDC.64 R4, c[0x0][0x388] ;  /* 0x0000e200ff04db82 */ /* 0x020e620000000a00 */
[C---:B------:R-:W-:Y:S01]  /*0340*/  IADD3 R0, PT, PT, R12.reuse, 0x18, RZ ;  /* 0x000000180c007810 */ /* 0x040fe20007ffe0ff */
[----:B------:R-:W-:-:S02]  /*0350*/  @!P6 IMAD R17, R12, UR9, R11 ;  /* 0x000000090c11ec24 */ /* 0x000fc4000f8e020b */
[----:B------:R-:W-:Y:S02]  /*0360*/  @!P5 IMAD R21, R20, UR9, R11 ;  /* 0x000000091415dc24 */ /* 0x000fe4000f8e020b */
[----:B0-----:R-:W-:-:S04]  /*0370*/  @!P6 IMAD.WIDE R6, R17, 0x4, R6 ;  /* 0x000000041106e825 */ /* 0x001fc800078e0206 */
[----:B-1----:R-:W-:Y:S01]  /*0380*/  @!P5 IMAD.WIDE R4, R21, 0x4, R4 ;  /* 0x000000041504d825 */ /* 0x002fe200078e0204 */
[----:B--2---:R-:W-:Y:S04]  /*0390*/  @!P0 STS [R9], R10 ;  /* 0x0000000a09008388 */ /* 0x004fe80000000800 */
[----:B---3--:R-:W-:Y:S04]  /*03a0*/  @!P1 STS [R9+0x420], R14 ;  /* 0x0004200e09009388 */ /* 0x008fe80000000800 */
[----:B------:R-:W-:Y:S04]  /*03b0*/  @!P2 STS [R9+0x840], R16 ;  /* 0x000840100900a388 */ /* 0x000fe80000000800 */
[----:B----4-:R0:W-:Y:S01]  /*03c0*/  @!P4 STS [R9+0xc60], R18 ;  /* 0x000c60120900c388 */ /* 0x0101e20000000800 */
[----:B------:R-:W-:Y:S01]  /*03d0*/  BAR.SYNC.DEFER_BLOCKING 0x0 ;  /* 0x0000000000007b1d */ /* 0x000fe20000010000 */
[----:B------:R-:W-:-:S13]  /*03e0*/  ISETP.GE.OR P0, PT, R22, UR8, P3 ;  /* 0x0000000816007c0c */ /* 0x000fda0009f06670 */
[----:B------:R-:W1:Y:S01]  /*03f0*/  @!P0 LDC.64 R2, c[0x0][0x388] ;  /* 0x0000e200ff028b82 */ /* 0x000e620000000a00 */
[----:B------:R-:W2:Y:S04]  /*0400*/  @!P6 LDS R15, [R13] ;  /* 0x000000000d0fe984 */ /* 0x000ea80000000800 */
[----:B------:R-:W3:Y:S04]  /*0410*/  @!P5 LDS R19, [R13+0x20] ;  /* 0x000020000d13d984 */ /* 0x000ee80000000800 */
[----:B------:R-:W4:Y:S01]  /*0420*/  @!P0 LDS R23, [R13+0x40] ;  /* 0x000040000d178984 */ /* 0x000f220000000800 */
[----:B------:R-:W-:Y:S01]  /*0430*/  ISETP.GE.OR P3, PT, R0, UR8, P3 ;  /* 0x0000000800007c0c */ /* 0x000fe20009f66670 */
[----:B0-----:R-:W-:-:S04]  /*0440*/  @!P0 IMAD R9, R22, UR9, R11 ;  /* 0x0000000916098c24 */ /* 0x001fc8000f8e020b */
[----:B-1----:R-:W-:Y:S01]  /*0450*/  @!P0 IMAD.WIDE R2, R9, 0x4, R2 ;  /* 0x0000000409028825 */ /* 0x002fe200078e0202 */
[----:B--2---:R0:W-:Y:S04]  /*0460*/  @!P6 STG.E desc[UR6][R6.64], R15 ;  /* 0x0000000f0600e986 */ /* 0x0041e8000c101906 */
[----:B---3--:R0:W-:Y:S04]  /*0470*/  @!P5 STG.E desc[UR6][R4.64], R19 ;  /* 0x000000130400d986 */ /* 0x0081e8000c101906 */
[----:B----4-:R0:W-:Y:S01]  /*0480*/  @!P0 STG.E desc[UR6][R2.64], R23 ;  /* 0x0000001702008986 */ /* 0x0101e2000c101906 */
[----:B------:R-:W-:Y:S05]  /*0490*/  @P3 EXIT ;  /* 0x000000000000394d */ /* 0x000fea0003800000 */
[----:B------:R-:W1:Y:S01]  /*04a0*/  LDS R13, [R13+0x60] ;  /* 0x000060000d0d7984 */ /* 0x000e620000000800 */
[----:B0-----:R-:W0:Y:S01]  /*04b0*/  LDC.64 R2, c[0x0][0x388] ;  /* 0x0000e200ff027b82 */ /* 0x001e220000000a00 */
[----:B------:R-:W-:-:S04]  /*04c0*/  IMAD R11, R0, UR9, R11 ;  /* 0x00000009000b7c24 */ /* 0x000fc8000f8e020b */
[----:B0-----:R-:W-:-:S05]  /*04d0*/  IMAD.WIDE R2, R11, 0x4, R2 ;  /* 0x000000040b027825 */ /* 0x001fca00078e0202 */
[----:B-1----:R-:W-:Y:S01]  /*04e0*/  STG.E desc[UR6][R2.64], R13 ;  /* 0x0000000d02007986 */ /* 0x002fe2000c101906 */
[----:B------:R-:W-:Y:S05]  /*04f0*/  EXIT ;  /* 0x000000000000794d */ /* 0x000fea0003800000 */
.L_x_0:
[----:B------:R-:W-:-:S00]  /*0500*/  BRA `(.L_x_0) ;  /* 0xfffffffc00fc7947 */ /* 0x000fc0000383ffff */
[----:B------:R-:W-:-:S00]  /*0510*/  NOP ;  /* 0x0000000000007918 */ /* 0x000fc00000000000 */
        /* <DEDUP_REMOVED lines=14> */
.L_x_1:


//--------------------- .nv.shared._Z6kernelPfS_ii --------------------------
	.section	.nv.shared._Z6kernelPfS_ii,"aw",@nobits
	.sectionflags	@""
	.align	4
.nv.shared._Z6kernelPfS_ii:
	.zero		5248


//--------------------- .nv.shared.reserved.0     --------------------------
	.section	.nv.shared.reserved.0,"aw",@nobits
	.weak		__nv_reservedSMEM_offset_0_alias
	.size		__nv_reservedSMEM_offset_0_alias, 0, 64
	.other		__nv_reservedSMEM_offset_0_alias,@"STO_CUDA_RESERVED_SHARED STV_DEFAULT"
__nv_reservedSMEM_offset_0_alias:
	.zero		0
	.zero		64


//--------------------- .nv.constant0._Z6kernelPfS_ii --------------------------
	.section	.nv.constant0._Z6kernelPfS_ii,"a",@progbits
	.sectionflags	@""
	.align	4
.nv.constant0._Z6kernelPfS_ii:
	.zero		920


//--------------------- SYMBOLS --------------------------

	.type		.nv.reservedSmem.offset0,@object
	.size		.nv.reservedSmem.offset0,0x4
	.type		.nv.reservedSmem.cap,@object
	.size		.nv.reservedSmem.cap,0x4
